	.headerflags	@"EF_CUDA_TEXMODE_UNIFIED EF_CUDA_64BIT_ADDRESS EF_CUDA_ACCELERATORS EF_CUDA_SM90 EF_CUDA_VIRTUAL_SM(EF_CUDA_SM90)"
	.elftype	@"ET_EXEC"


//--------------------- .nv.info                  --------------------------
	.section	.nv.info,"",@"SHT_CUDA_INFO"
	.align	4


	//----- nvinfo : EIATTR_REGCOUNT
	.align		4
        /*0000*/ 	.byte	0x04, 0x2f
        /*0002*/ 	.short	(.L_3 - .L_2)
	.align		4
.L_2:
        /*0004*/ 	.word	index@(triton_poi_fused__native_batch_norm_legit_no_training_add_convolution_3)
        /*0008*/ 	.word	0x00000016


	//----- nvinfo : EIATTR_MIN_STACK_SIZE
	.align		4
.L_3:
        /*000c*/ 	.byte	0x04, 0x12
        /*000e*/ 	.short	(.L_5 - .L_4)
	.align		4
.L_4:
        /*0010*/ 	.word	index@(triton_poi_fused__native_batch_norm_legit_no_training_add_convolution_3)
        /*0014*/ 	.word	0x00000000


	//----- nvinfo : EIATTR_FRAME_SIZE
	.align		4
.L_5:
        /*0018*/ 	.byte	0x04, 0x11
        /*001a*/ 	.short	(.L_7 - .L_6)
	.align		4
.L_6:
        /*001c*/ 	.word	index@(triton_poi_fused__native_batch_norm_legit_no_training_add_convolution_3)
        /*0020*/ 	.word	0x00000000


	//----- nvinfo : EIATTR_MIN_STACK_SIZE
	.align		4
.L_7:
        /*0024*/ 	.byte	0x04, 0x12
        /*0026*/ 	.short	(.L_9 - .L_8)
	.align		4
.L_8:
        /*0028*/ 	.word	index@(triton_poi_fused__native_batch_norm_legit_no_training_add_convolution_3)
        /*002c*/ 	.word	0x00000000
.L_9:


//--------------------- .nv.info.triton_poi_fused__native_batch_norm_legit_no_training_add_convolution_3 --------------------------
	.section	.nv.info.triton_poi_fused__native_batch_norm_legit_no_training_add_convolution_3,"",@"SHT_CUDA_INFO"
	.sectionflags	@""
	.align	4


	//----- nvinfo : EIATTR_CUDA_API_VERSION
	.align		4
        /*0000*/ 	.byte	0x04, 0x37
        /*0002*/ 	.short	(.L_11 - .L_10)
.L_10:
        /*0004*/ 	.word	0x0000007c


	//----- nvinfo : EIATTR_KPARAM_INFO
	.align		4
.L_11:
        /*0008*/ 	.byte	0x04, 0x17
        /*000a*/ 	.short	(.L_13 - .L_12)
.L_12:
        /*000c*/ 	.word	0x00000000
        /*0010*/ 	.short	0x0008
        /*0012*/ 	.short	0x0040
        /*0014*/ 	.byte	0x00, 0xf0, 0x11, 0x00


	//----- nvinfo : EIATTR_KPARAM_INFO
	.align		4
.L_13:
        /*0018*/ 	.byte	0x04, 0x17
        /*001a*/ 	.short	(.L_15 - .L_14)
.L_14:
        /*001c*/ 	.word	0x00000000
        /*0020*/ 	.short	0x0007
        /*0022*/ 	.short	0x0038
        /*0024*/ 	.byte	0x00, 0xf4, 0x21, 0x00


	//----- nvinfo : EIATTR_KPARAM_INFO
	.align		4
.L_15:
        /*0028*/ 	.byte	0x04, 0x17
        /*002a*/ 	.short	(.L_17 - .L_16)
.L_16:
        /*002c*/ 	.word	0x00000000
        /*0030*/ 	.short	0x0006
        /*0032*/ 	.short	0x0030
        /*0034*/ 	.byte	0x00, 0xf4, 0x21, 0x00


	//----- nvinfo : EIATTR_KPARAM_INFO
	.align		4
.L_17:
        /*0038*/ 	.byte	0x04, 0x17
        /*003a*/ 	.short	(.L_19 - .L_18)
.L_18:
        /*003c*/ 	.word	0x00000000
        /*0040*/ 	.short	0x0005
        /*0042*/ 	.short	0x0028
        /*0044*/ 	.byte	0x00, 0xf4, 0x21, 0x00


	//----- nvinfo : EIATTR_KPARAM_INFO
	.align		4
.L_19:
        /*0048*/ 	.byte	0x04, 0x17
        /*004a*/ 	.short	(.L_21 - .L_20)
.L_20:
        /*004c*/ 	.word	0x00000000
        /*0050*/ 	.short	0x0004
        /*0052*/ 	.short	0x0020
        /*0054*/ 	.byte	0x00, 0xf4, 0x21, 0x00


	//----- nvinfo : EIATTR_KPARAM_INFO
	.align		4
.L_21:
        /*0058*/ 	.byte	0x04, 0x17
        /*005a*/ 	.short	(.L_23 - .L_22)
.L_22:
        /*005c*/ 	.word	0x00000000
        /*0060*/ 	.short	0x0003
        /*0062*/ 	.short	0x0018
        /*0064*/ 	.byte	0x00, 0xf4, 0x21, 0x00


	//----- nvinfo : EIATTR_KPARAM_INFO
	.align		4
.L_23:
        /*0068*/ 	.byte	0x04, 0x17
        /*006a*/ 	.short	(.L_25 - .L_24)
.L_24:
        /*006c*/ 	.word	0x00000000
        /*0070*/ 	.short	0x0002
        /*0072*/ 	.short	0x0010
        /*0074*/ 	.byte	0x00, 0xf4, 0x21, 0x00


	//----- nvinfo : EIATTR_KPARAM_INFO
	.align		4
.L_25:
        /*0078*/ 	.byte	0x04, 0x17
        /*007a*/ 	.short	(.L_27 - .L_26)
.L_26:
        /*007c*/ 	.word	0x00000000
        /*0080*/ 	.short	0x0001
        /*0082*/ 	.short	0x0008
        /*0084*/ 	.byte	0x00, 0xf4, 0x21, 0x00


	//----- nvinfo : EIATTR_KPARAM_INFO
	.align		4
.L_27:
        /*0088*/ 	.byte	0x04, 0x17
        /*008a*/ 	.short	(.L_29 - .L_28)
.L_28:
        /*008c*/ 	.word	0x00000000
        /*0090*/ 	.short	0x0000
        /*0092*/ 	.short	0x0000
        /*0094*/ 	.byte	0x00, 0xf4, 0x21, 0x00


	//----- nvinfo : EIATTR_SPARSE_MMA_MASK
	.align		4
.L_29:
        /*0098*/ 	.byte	0x03, 0x50
        /*009a*/ 	.short	0x0000


	//----- nvinfo : EIATTR_MAXREG_COUNT
	.align		4
        /*009c*/ 	.byte	0x03, 0x1b
        /*009e*/ 	.short	0x00ff


	//----- nvinfo : EIATTR_EXIT_INSTR_OFFSETS
	.align		4
        /*00a0*/ 	.byte	0x04, 0x1c
        /*00a2*/ 	.short	(.L_31 - .L_30)


	//   ....[0]....
.L_30:
        /*00a4*/ 	.word	0x00000370


	//----- nvinfo : EIATTR_REQNTID
	.align		4
.L_31:
        /*00a8*/ 	.byte	0x04, 0x10
        /*00aa*/ 	.short	(.L_33 - .L_32)
.L_32:
        /*00ac*/ 	.word	0x00000080
        /*00b0*/ 	.word	0x00000001
        /*00b4*/ 	.word	0x00000001


	//----- nvinfo : EIATTR_CBANK_PARAM_SIZE
	.align		4
.L_33:
        /*00b8*/ 	.byte	0x03, 0x19
        /*00ba*/ 	.short	0x0044


	//----- nvinfo : EIATTR_PARAM_CBANK
	.align		4
        /*00bc*/ 	.byte	0x04, 0x0a
        /*00be*/ 	.short	(.L_35 - .L_34)
	.align		4
.L_34:
        /*00c0*/ 	.word	index@(.nv.constant0.triton_poi_fused__native_batch_norm_legit_no_training_add_convolution_3)
        /*00c4*/ 	.short	0x0210
        /*00c6*/ 	.short	0x0044


	//----- nvinfo : EIATTR_SW_WAR
	.align		4
.L_35:
        /*00c8*/ 	.byte	0x04, 0x36
        /*00ca*/ 	.short	(.L_37 - .L_36)
.L_36:
        /*00cc*/ 	.word	0x00000008
.L_37:


//--------------------- .nv.callgraph             --------------------------
	.section	.nv.callgraph,"",@"SHT_CUDA_CALLGRAPH"
	.align	4
	.sectionentsize	8
	.align		4
        /*0000*/ 	.word	0x00000000
	.align		4
        /*0004*/ 	.word	0xffffffff
	.align		4
        /*0008*/ 	.word	0x00000000
	.align		4
        /*000c*/ 	.word	0xfffffffe
	.align		4
        /*0010*/ 	.word	0x00000000
	.align		4
        /*0014*/ 	.word	0xfffffffd
	.align		4
        /*0018*/ 	.word	0x00000000
	.align		4
        /*001c*/ 	.word	0xfffffffc


//--------------------- .nv.constant4             --------------------------
	.section	.nv.constant4,"a",@progbits
	.align	8
	.align		8
.nv.constant4:
        /*0000*/ 	.dword	_$_str
	.align		8
        /*0008*/ 	.dword	_$_str_$_2


//--------------------- .text.triton_poi_fused__native_batch_norm_legit_no_training_add_convolution_3 --------------------------
	.section	.text.triton_poi_fused__native_batch_norm_legit_no_training_add_convolution_3,"ax",@progbits
	.align	128
        .global         triton_poi_fused__native_batch_norm_legit_no_training_add_convolution_3
        .type           triton_poi_fused__native_batch_norm_legit_no_training_add_convolution_3,@function
        .size           triton_poi_fused__native_batch_norm_legit_no_training_add_convolution_3,(.L_x_1 - triton_poi_fused__native_batch_norm_legit_no_training_add_convolution_3)
        .other          triton_poi_fused__native_batch_norm_legit_no_training_add_convolution_3,@"STO_CUDA_ENTRY STV_DEFAULT"
triton_poi_fused__native_batch_norm_legit_no_training_add_convolution_3:
.text.triton_poi_fused__native_batch_norm_legit_no_training_add_convolution_3:
[----:B------:R-:W-:Y:S01]  /*0000*/  LDC R1, c[0x0][0x28] ;  /* 0x00000a00ff017b82 */ /* 0x000fe20000000800 */
[----:B------:R-:W1:Y:S07]  /*0010*/  S2R R0, SR_TID.X ;  /* 0x0000000000007919 */ /* 0x000e6e0000002100 */
[----:B------:R-:W2:Y:S01]  /*0020*/  LDC.64 R18, c[0x0][0x230] ;  /* 0x00008c00ff127b82 */ /* 0x000ea20000000a00 */
[----:B------:R-:W-:Y:S01]  /*0030*/  ULDC.64 UR4, c[0x0][0x208] ;  /* 0x0000820000047ab9 */ /* 0x000fe20000000a00 */
[----:B------:R-:W3:Y:S06]  /*0040*/  S2R R3, SR_CTAID.X ;  /* 0x0000000000037919 */ /* 0x000eec0000002500 */
[----:B------:R-:W4:Y:S08]  /*0050*/  LDC.64 R16, c[0x0][0x218] ;  /* 0x00008600ff107b82 */ /* 0x000f300000000a00 */
[----:B------:R-:W5:Y:S08]  /*0060*/  LDC.64 R14, c[0x0][0x228] ;  /* 0x00008a00ff0e7b82 */ /* 0x000f700000000a00 */
[----:B------:R-:W5:Y:S01]  /*0070*/  LDC.64 R10, c[0x0][0x238] ;  /* 0x00008e00ff0a7b82 */ /* 0x000f620000000a00 */
[----:B-1----:R-:W-:-:S07]  /*0080*/  LOP3.LUT R0, R0, 0x7f, RZ, 0xc0, !PT ;  /* 0x0000007f00007812 */ /* 0x002fce00078ec0ff */
[----:B------:R-:W1:Y:S01]  /*0090*/  LDC.64 R6, c[0x0][0x240] ;  /* 0x00009000ff067b82 */ /* 0x000e620000000a00 */
[----:B---3--:R-:W-:Y:S02]  /*00a0*/  SHF.R.S32.HI R2, RZ, 0x18, R3 ;  /* 0x00000018ff027819 */ /* 0x008fe40000011403 */
[----:B------:R-:W-:Y:S02]  /*00b0*/  LEA R0, R3, R0, 0x7 ;  /* 0x0000000003007211 */ /* 0x000fe400078e38ff */
[----:B------:R-:W-:-:S03]  /*00c0*/  SGXT R3, R2, 0x1 ;  /* 0x000000010203781a */ /* 0x000fc60000000200 */
[----:B------:R-:W3:Y:S01]  /*00d0*/  LDC.64 R4, c[0x0][0x220] ;  /* 0x00008800ff047b82 */ /* 0x000ee20000000a00 */
[----:B------:R-:W-:-:S04]  /*00e0*/  LEA.HI R3, R3, R0, RZ, 0x4 ;  /* 0x0000000003037211 */ /* 0x000fc800078f20ff */
[--C-:B------:R-:W-:Y:S02]  /*00f0*/  SHF.R.S32.HI R9, RZ, 0x4, R3.reuse ;  /* 0x00000004ff097819 */ /* 0x100fe40000011403 */
[----:B------:R-:W-:-:S04]  /*0100*/  SHF.R.S32.HI R2, RZ, 0x1f, R3 ;  /* 0x0000001fff027819 */ /* 0x000fc80000011403 */
[----:B------:R-:W-:-:S04]  /*0110*/  LEA.HI R2, R2, R9, RZ, 0x9 ;  /* 0x0000000902027211 */ /* 0x000fc800078f48ff */
[----:B------:R-:W-:-:S04]  /*0120*/  LOP3.LUT R2, R2, 0xfffffe00, RZ, 0xc0, !PT ;  /* 0xfffffe0002027812 */ /* 0x000fc800078ec0ff */
[----:B------:R-:W-:Y:S02]  /*0130*/  IADD3 R9, R9, -R2, RZ ;  /* 0x8000000209097210 */ /* 0x000fe40007ffe0ff */
[----:B------:R-:W1:Y:S03]  /*0140*/  LDC.64 R2, c[0x0][0x210] ;  /* 0x00008400ff027b82 */ /* 0x000e660000000a00 */
[----:B--2---:R-:W-:-:S05]  /*0150*/  IMAD.WIDE R18, R9, 0x4, R18 ;  /* 0x0000000409127825 */ /* 0x004fca00078e0212 */
[----:B------:R2:W3:Y:S01]  /*0160*/  LDG.E.EL R8, desc[UR4][R18.64] ;  /* 0x0000000412087981 */ /* 0x0004e2000c2e1900 */
[----:B----4-:R-:W-:-:S04]  /*0170*/  IMAD.WIDE R16, R9, 0x4, R16 ;  /* 0x0000000409107825 */ /* 0x010fc800078e0210 */
[C---:B-----5:R-:W-:Y:S01]  /*0180*/  IMAD.WIDE R14, R9.reuse, 0x4, R14 ;  /* 0x00000004090e7825 */ /* 0x060fe200078e020e */
[----:B------:R4:W5:Y:S03]  /*0190*/  LDG.E.EL R12, desc[UR4][R16.64] ;  /* 0x00000004100c7981 */ /* 0x000966000c2e1900 */
[C---:B0-----:R-:W-:Y:S02]  /*01a0*/  IMAD.WIDE R10, R9.reuse, 0x4, R10 ;  /* 0x00000004090a7825 */ /* 0x041fe400078e020a */
[----:B------:R-:W5:Y:S02]  /*01b0*/  LDG.E.EL R14, desc[UR4][R14.64] ;  /* 0x000000040e0e7981 */ /* 0x000f64000c2e1900 */
[----:B-1----:R-:W-:Y:S02]  /*01c0*/  IMAD.WIDE R2, R0, 0x4, R2 ;  /* 0x0000000400027825 */ /* 0x002fe400078e0202 */
[----:B------:R-:W5:Y:S04]  /*01d0*/  LDG.E.EL R10, desc[UR4][R10.64] ;  /* 0x000000040a0a7981 */ /* 0x000f68000c2e1900 */
[----:B------:R-:W5:Y:S01]  /*01e0*/  LDG.E R13, desc[UR4][R2.64] ;  /* 0x00000004020d7981 */ /* 0x000f62000c1e1900 */
[----:B--2---:R-:W-:-:S04]  /*01f0*/  IMAD.WIDE R18, R9, 0x4, R6 ;  /* 0x0000000409127825 */ /* 0x004fc800078e0206 */
[C---:B---3--:R-:W-:Y:S02]  /*0200*/  IMAD.WIDE R6, R0.reuse, 0x4, R4 ;  /* 0x0000000400067825 */ /* 0x048fe400078e0204 */
[----:B------:R-:W2:Y:S01]  /*0210*/  LDG.E.EL R19, desc[UR4][R18.64] ;  /* 0x0000000412137981 */ /* 0x000ea2000c2e1900 */
[----:B----4-:R-:W-:Y:S01]  /*0220*/  HFMA2.MMA R16, -RZ, RZ, 1.625, 0 ;  /* 0x3e800000ff107435 */ /* 0x010fe200000001ff */
[----:B------:R-:W0:Y:S02]  /*0230*/  LDC.64 R4, c[0x0][0x248] ;  /* 0x00009200ff047b82 */ /* 0x000e240000000a00 */
[----:B------:R1:W3:Y:S01]  /*0240*/  LDG.E R6, desc[UR4][R6.64] ;  /* 0x0000000406067981 */ /* 0x0002e2000c1e1900 */
[----:B0-----:R-:W-:-:S04]  /*0250*/  IMAD.WIDE R4, R0, 0x4, R4 ;  /* 0x0000000400047825 */ /* 0x001fc800078e0204 */
[----:B------:R-:W-:-:S04]  /*0260*/  FADD R8, R8, 9.9999997473787516356e-06 ;  /* 0x3727c5ac08087421 */ /* 0x000fc80000000000 */
[----:B------:R-:W0:Y:S02]  /*0270*/  MUFU.SQRT R9, R8 ;  /* 0x0000000800097308 */ /* 0x000e240000002000 */
[C---:B0-----:R-:W-:Y:S02]  /*0280*/  FSETP.GT.AND P0, PT, R9.reuse, 8.50705917302346158658e+37, PT ;  /* 0x7e8000000900780b */ /* 0x041fe40003f04000 */
[----:B------:R-:W-:-:S11]  /*0290*/  FSETP.GEU.AND P1, PT, R9, 1.175494350822287508e-38, PT ;  /* 0x008000000900780b */ /* 0x000fd60003f2e000 */
[----:B------:R-:W-:-:S04]  /*02a0*/  @P0 FMUL R9, R9, 0.25 ;  /* 0x3e80000009090820 */ /* 0x000fc80000400000 */
[----:B------:R-:W-:-:S06]  /*02b0*/  @!P1 FMUL R9, R9, 16777216 ;  /* 0x4b80000009099820 */ /* 0x000fcc0000400000 */
[----:B------:R-:W1:Y:S01]  /*02c0*/  MUFU.RCP R9, R9 ;  /* 0x0000000900097308 */ /* 0x000e620000001000 */
[----:B------:R-:W-:Y:S01]  /*02d0*/  FSEL R16, R16, 1, P0 ;  /* 0x3f80000010107808 */ /* 0x000fe20000000000 */
[----:B-----5:R-:W-:-:S04]  /*02e0*/  FADD R13, R13, R12 ;  /* 0x0000000c0d0d7221 */ /* 0x020fc80000000000 */
[----:B------:R-:W-:Y:S01]  /*02f0*/  @!P1 FMUL R16, R16, 16777216 ;  /* 0x4b80000010109820 */ /* 0x000fe20000400000 */
[----:B------:R-:W-:-:S03]  /*0300*/  FADD R14, -R14, R13 ;  /* 0x0000000d0e0e7221 */ /* 0x000fc60000000100 */
[----:B-1----:R-:W-:-:S04]  /*0310*/  FMUL R7, R9, R16 ;  /* 0x0000001009077220 */ /* 0x002fc80000400000 */
[----:B------:R-:W-:-:S04]  /*0320*/  FMUL R7, R14, R7 ;  /* 0x000000070e077220 */ /* 0x000fc80000400000 */
[----:B--2---:R-:W-:-:S04]  /*0330*/  FFMA R7, R10, R7, R19 ;  /* 0x000000070a077223 */ /* 0x004fc80000000013 */
[----:B---3--:R-:W-:Y:S01]  /*0340*/  FADD R7, R6, R7 ;  /* 0x0000000706077221 */ /* 0x008fe20000000000 */
[----:B------:R-:W-:Y:S04]  /*0350*/  STG.E desc[UR4][R2.64], R13 ;  /* 0x0000000d02007986 */ /* 0x000fe8000c101904 */
[----:B------:R-:W-:Y:S01]  /*0360*/  STG.E desc[UR4][R4.64], R7 ;  /* 0x0000000704007986 */ /* 0x000fe2000c101904 */
[----:B------:R-:W-:Y:S05]  /*0370*/  EXIT ;  /* 0x000000000000794d */ /* 0x000fea0003800000 */
.L_x_0:
[----:B------:R-:W-:-:S00]  /*0380*/  BRA `(.L_x_0) ;  /* 0xfffffffc00fc7947 */ /* 0x000fc0000383ffff */
[----:B------:R-:W-:-:S00]  /*0390*/  NOP ;  /* 0x0000000000007918 */ /* 0x000fc00000000000 */
        /* <DEDUP_REMOVED lines=14> */
.L_x_1:


//--------------------- .nv.global.init           --------------------------
	.section	.nv.global.init,"aw",@progbits
.nv.global.init:
	.type		_$_str,@object
	.size		_$_str,(_$_str_$_2 - _$_str)
_$_str:
        /*0000*/ 	.byte	0x5f, 0x5f, 0x43, 0x55, 0x44, 0x41, 0x5f, 0x46, 0x54, 0x5a, 0x00
	.type		_$_str_$_2,@object
	.size		_$_str_$_2,(.L_1 - _$_str_$_2)
_$_str_$_2:
        /*000b*/ 	.byte	0x5f, 0x5f, 0x43, 0x55, 0x44, 0x41, 0x5f, 0x50, 0x52, 0x45, 0x43, 0x5f, 0x53, 0x51, 0x52, 0x54
        /*001b*/ 	.byte	0x00
.L_1:


//--------------------- .nv.constant0.triton_poi_fused__native_batch_norm_legit_no_training_add_convolution_3 --------------------------
	.section	.nv.constant0.triton_poi_fused__native_batch_norm_legit_no_training_add_convolution_3,"a",@progbits
	.sectionflags	@""
	.align	4
.nv.constant0.triton_poi_fused__native_batch_norm_legit_no_training_add_convolution_3:
	.zero		596
